//
// Generated by NVIDIA NVVM Compiler
//
// Compiler Build ID: CL-36424714
// Cuda compilation tools, release 13.0, V13.0.88
// Based on NVVM 20.0.0
//

.version 9.0
.target sm_100
.address_size 64

	// .globl	my_kernel_kernel1

.visible .entry my_kernel_kernel1(
	.param .u64 .ptr .align 1 my_kernel_kernel1_param_0,
	.param .u64 .ptr .align 1 my_kernel_kernel1_param_1
)
{
	.reg .b32 	%r<2>;
	.reg .b32 	%f<3>;
	.reg .b64 	%rd<8>;

	ld.param.u64 	%rd1, [my_kernel_kernel1_param_0];
	ld.param.u64 	%rd2, [my_kernel_kernel1_param_1];
	cvta.to.global.u64 	%rd3, %rd1;
	cvta.to.global.u64 	%rd4, %rd2;
	mov.u32 	%r1, %ctaid.x;
	mul.wide.u32 	%rd5, %r1, 4;
	add.s64 	%rd6, %rd4, %rd5;
	ld.global.nc.f32 	%f1, [%rd6];
	mul.f32 	%f2, %f1, 0f3C272F03;
	add.s64 	%rd7, %rd3, %rd5;
	st.global.f32 	[%rd7], %f2;
	ret;

}
	// .globl	my_kernel_kernel0
.visible .entry my_kernel_kernel0(
	.param .u64 .ptr .align 1 my_kernel_kernel0_param_0,
	.param .u64 .ptr .align 1 my_kernel_kernel0_param_1
)
{
	.reg .pred 	%p<2>;
	.reg .b32 	%r<14>;
	.reg .b32 	%f<32>;
	.reg .b64 	%rd<15>;

	ld.param.u64 	%rd6, [my_kernel_kernel0_param_0];
	ld.param.u64 	%rd7, [my_kernel_kernel0_param_1];
	cvta.to.global.u64 	%rd1, %rd7;
	cvta.to.global.u64 	%rd8, %rd6;
	mov.u32 	%r7, %ctaid.x;
	shl.b32 	%r8, %r7, 2;
	mov.u32 	%r9, %tid.x;
	add.s32 	%r10, %r8, %r9;
	mul.wide.u32 	%rd9, %r10, 4;
	add.s64 	%rd2, %rd8, %rd9;
	shr.u32 	%r11, %r10, 9;
	mad.lo.s32 	%r12, %r11, 49664, %r10;
	mul.wide.u32 	%rd10, %r12, 4;
	add.s64 	%rd11, %rd10, %rd1;
	add.s64 	%rd14, %rd11, 26624;
	mov.b32 	%r13, 0;
	mov.f32 	%f31, 0f00000000;
$L__BB1_1:
	mul.wide.u32 	%rd12, %r12, 4;
	add.s64 	%rd13, %rd1, %rd12;
	ld.global.nc.f32 	%f4, [%rd13];
	add.f32 	%f5, %f31, %f4;
	ld.global.nc.f32 	%f6, [%rd13+2048];
	add.f32 	%f7, %f5, %f6;
	ld.global.nc.f32 	%f8, [%rd13+4096];
	add.f32 	%f9, %f7, %f8;
	ld.global.nc.f32 	%f10, [%rd13+6144];
	add.f32 	%f11, %f9, %f10;
	ld.global.nc.f32 	%f12, [%rd13+8192];
	add.f32 	%f13, %f11, %f12;
	ld.global.nc.f32 	%f14, [%rd13+10240];
	add.f32 	%f15, %f13, %f14;
	ld.global.nc.f32 	%f16, [%rd13+12288];
	add.f32 	%f17, %f15, %f16;
	ld.global.nc.f32 	%f18, [%rd14+-12288];
	add.f32 	%f19, %f17, %f18;
	ld.global.nc.f32 	%f20, [%rd14+-10240];
	add.f32 	%f21, %f19, %f20;
	ld.global.nc.f32 	%f22, [%rd14+-8192];
	add.f32 	%f23, %f21, %f22;
	ld.global.nc.f32 	%f24, [%rd14+-6144];
	add.f32 	%f25, %f23, %f24;
	ld.global.nc.f32 	%f26, [%rd14+-4096];
	add.f32 	%f27, %f25, %f26;
	ld.global.nc.f32 	%f28, [%rd14+-2048];
	add.f32 	%f29, %f27, %f28;
	ld.global.nc.f32 	%f30, [%rd14];
	add.f32 	%f31, %f29, %f30;
	add.s32 	%r13, %r13, 2;
	add.s32 	%r12, %r12, 7168;
	add.s64 	%rd14, %rd14, 28672;
	setp.ne.s32 	%p1, %r13, 14;
	@%p1 bra 	$L__BB1_1;
	st.global.f32 	[%rd2], %f31;
	ret;

}


// ===== COMPILED SASS (sm_100) =====

	.target	sm_100

	.elftype	@"ET_EXEC"


//--------------------- .note.nv.tkinfo           --------------------------
	.section	.note.nv.tkinfo,"",@"SHT_NOTE"
	.sectionflags	@"SHF_NOTE_NV_TKINFO"
	.tkinfo
        /*0018*/ 	.word	0x00000002
        /*0030*/ 	.string	""
        /*0030*/ 	.string	"ptxas"
        /*0030*/ 	.string	"Cuda compilation tools, release 13.0, V13.0.88"
        /*0030*/ 	.string	"Build cuda_13.0.r13.0/compiler.36424714_0"
        /*0030*/ 	.string	"-arch sm_100 -m 64 "



//--------------------- .note.nv.cuinfo           --------------------------
	.section	.note.nv.cuinfo,"",@"SHT_NOTE"
	.sectionflags	@"SHF_NOTE_NV_CUINFO"
        /*0018*/ 	.short	0x0002
        /*001a*/ 	.short	0x0064
        /*001c*/ 	.short	0x0082
	.zero		2


//--------------------- .nv.info                  --------------------------
	.section	.nv.info,"",@"SHT_CUDA_INFO"
	.align	4


	//----- nvinfo : EIATTR_REGCOUNT
	.align		4
        /*0000*/ 	.byte	0x04, 0x2f
        /*0002*/ 	.short	(.L_1 - .L_0)
	.align		4
.L_0:
        /*0004*/ 	.word	index@(my_kernel_kernel1)
        /*0008*/ 	.word	0x0000000a


	//----- nvinfo : EIATTR_FRAME_SIZE
	.align		4
.L_1:
        /*000c*/ 	.byte	0x04, 0x11
        /*000e*/ 	.short	(.L_3 - .L_2)
	.align		4
.L_2:
        /*0010*/ 	.word	index@(my_kernel_kernel1)
        /*0014*/ 	.word	0x00000000


	//----- nvinfo : EIATTR_REGCOUNT
	.align		4
.L_3:
        /*0018*/ 	.byte	0x04, 0x2f
        /*001a*/ 	.short	(.L_5 - .L_4)
	.align		4
.L_4:
        /*001c*/ 	.word	index@(my_kernel_kernel0)
        /*0020*/ 	.word	0x00000020


	//----- nvinfo : EIATTR_FRAME_SIZE
	.align		4
.L_5:
        /*0024*/ 	.byte	0x04, 0x11
        /*0026*/ 	.short	(.L_7 - .L_6)
	.align		4
.L_6:
        /*0028*/ 	.word	index@(my_kernel_kernel0)
        /*002c*/ 	.word	0x00000000


	//----- nvinfo : EIATTR_MIN_STACK_SIZE
	.align		4
.L_7:
        /*0030*/ 	.byte	0x04, 0x12
        /*0032*/ 	.short	(.L_9 - .L_8)
	.align		4
.L_8:
        /*0034*/ 	.word	index@(my_kernel_kernel0)
        /*0038*/ 	.word	0x00000000


	//----- nvinfo : EIATTR_MIN_STACK_SIZE
	.align		4
.L_9:
        /*003c*/ 	.byte	0x04, 0x12
        /*003e*/ 	.short	(.L_11 - .L_10)
	.align		4
.L_10:
        /*0040*/ 	.word	index@(my_kernel_kernel1)
        /*0044*/ 	.word	0x00000000
.L_11:


//--------------------- .nv.compat                --------------------------
	.section	.nv.compat,"",@"SHT_CUDA_COMPAT_INFO"
	.align	4
        /*0000*/ 	.byte	0x02, 0x09, 0x00, 0x00, 0x02, 0x02, 0x01, 0x00, 0x02, 0x05, 0x05, 0x00, 0x03, 0x07, 0x01, 0x01
        /*0010*/ 	.byte	0x02, 0x03, 0x00, 0x00, 0x02, 0x06, 0x01, 0x00, 0x04, 0x0b, 0x08, 0x00, 0x09, 0x00, 0x00, 0x00
        /*0020*/ 	.byte	0x00, 0x00, 0x00, 0x00


//--------------------- .nv.info.my_kernel_kernel0 --------------------------
	.section	.nv.info.my_kernel_kernel0,"",@"SHT_CUDA_INFO"
	.sectionflags	@""
	.align	4


	//----- nvinfo : EIATTR_CUDA_API_VERSION
	.align		4
        /*0000*/ 	.byte	0x04, 0x37
        /*0002*/ 	.short	(.L_13 - .L_12)
.L_12:
        /*0004*/ 	.word	0x00000082


	//----- nvinfo : EIATTR_KPARAM_INFO
	.align		4
.L_13:
        /*0008*/ 	.byte	0x04, 0x17
        /*000a*/ 	.short	(.L_15 - .L_14)
.L_14:
        /*000c*/ 	.word	0x00000000
        /*0010*/ 	.short	0x0001
        /*0012*/ 	.short	0x0008
        /*0014*/ 	.byte	0x00, 0xf5, 0x21, 0x00


	//----- nvinfo : EIATTR_KPARAM_INFO
	.align		4
.L_15:
        /*0018*/ 	.byte	0x04, 0x17
        /*001a*/ 	.short	(.L_17 - .L_16)
.L_16:
        /*001c*/ 	.word	0x00000000
        /*0020*/ 	.short	0x0000
        /*0022*/ 	.short	0x0000
        /*0024*/ 	.byte	0x00, 0xf5, 0x21, 0x00


	//----- nvinfo : EIATTR_SPARSE_MMA_MASK
	.align		4
.L_17:
        /*0028*/ 	.byte	0x03, 0x50
        /*002a*/ 	.short	0x0000


	//----- nvinfo : EIATTR_MAXREG_COUNT
	.align		4
        /*002c*/ 	.byte	0x03, 0x1b
        /*002e*/ 	.short	0x00ff


	//----- nvinfo : EIATTR_MERCURY_ISA_VERSION
	.align		4
        /*0030*/ 	.byte	0x03, 0x5f
        /*0032*/ 	.short	0x0101


	//----- nvinfo : EIATTR_VRC_CTA_INIT_COUNT
	.align		4
        /*0034*/ 	.byte	0x02, 0x4a
	.zero		1
	.zero		1


	//----- nvinfo : EIATTR_EXIT_INSTR_OFFSETS
	.align		4
        /*0038*/ 	.byte	0x04, 0x1c
        /*003a*/ 	.short	(.L_19 - .L_18)


	//   ....[0]....
.L_18:
        /*003c*/ 	.word	0x00000dc0


	//----- nvinfo : EIATTR_CBANK_PARAM_SIZE
	.align		4
.L_19:
        /*0040*/ 	.byte	0x03, 0x19
        /*0042*/ 	.short	0x0010


	//----- nvinfo : EIATTR_PARAM_CBANK
	.align		4
        /*0044*/ 	.byte	0x04, 0x0a
        /*0046*/ 	.short	(.L_21 - .L_20)
	.align		4
.L_20:
        /*0048*/ 	.word	index@(.nv.constant0.my_kernel_kernel0)
        /*004c*/ 	.short	0x0380
        /*004e*/ 	.short	0x0010


	//----- nvinfo : EIATTR_SW_WAR
	.align		4
.L_21:
        /*0050*/ 	.byte	0x04, 0x36
        /*0052*/ 	.short	(.L_23 - .L_22)
.L_22:
        /*0054*/ 	.word	0x00000008
.L_23:


//--------------------- .nv.info.my_kernel_kernel1 --------------------------
	.section	.nv.info.my_kernel_kernel1,"",@"SHT_CUDA_INFO"
	.sectionflags	@""
	.align	4


	//----- nvinfo : EIATTR_CUDA_API_VERSION
	.align		4
        /*0000*/ 	.byte	0x04, 0x37
        /*0002*/ 	.short	(.L_25 - .L_24)
.L_24:
        /*0004*/ 	.word	0x00000082


	//----- nvinfo : EIATTR_KPARAM_INFO
	.align		4
.L_25:
        /*0008*/ 	.byte	0x04, 0x17
        /*000a*/ 	.short	(.L_27 - .L_26)
.L_26:
        /*000c*/ 	.word	0x00000000
        /*0010*/ 	.short	0x0001
        /*0012*/ 	.short	0x0008
        /*0014*/ 	.byte	0x00, 0xf5, 0x21, 0x00


	//----- nvinfo : EIATTR_KPARAM_INFO
	.align		4
.L_27:
        /*0018*/ 	.byte	0x04, 0x17
        /*001a*/ 	.short	(.L_29 - .L_28)
.L_28:
        /*001c*/ 	.word	0x00000000
        /*0020*/ 	.short	0x0000
        /*0022*/ 	.short	0x0000
        /*0024*/ 	.byte	0x00, 0xf5, 0x21, 0x00


	//----- nvinfo : EIATTR_SPARSE_MMA_MASK
	.align		4
.L_29:
        /*0028*/ 	.byte	0x03, 0x50
        /*002a*/ 	.short	0x0000


	//----- nvinfo : EIATTR_MAXREG_COUNT
	.align		4
        /*002c*/ 	.byte	0x03, 0x1b
        /*002e*/ 	.short	0x00ff


	//----- nvinfo : EIATTR_MERCURY_ISA_VERSION
	.align		4
        /*0030*/ 	.byte	0x03, 0x5f
        /*0032*/ 	.short	0x0101


	//----- nvinfo : EIATTR_VRC_CTA_INIT_COUNT
	.align		4
        /*0034*/ 	.byte	0x02, 0x4a
	.zero		1
	.zero		1


	//----- nvinfo : EIATTR_EXIT_INSTR_OFFSETS
	.align		4
        /*0038*/ 	.byte	0x04, 0x1c
        /*003a*/ 	.short	(.L_31 - .L_30)


	//   ....[0]....
.L_30:
        /*003c*/ 	.word	0x000000a0


	//----- nvinfo : EIATTR_CBANK_PARAM_SIZE
	.align		4
.L_31:
        /*0040*/ 	.byte	0x03, 0x19
        /*0042*/ 	.short	0x0010


	//----- nvinfo : EIATTR_PARAM_CBANK
	.align		4
        /*0044*/ 	.byte	0x04, 0x0a
        /*0046*/ 	.short	(.L_33 - .L_32)
	.align		4
.L_32:
        /*0048*/ 	.word	index@(.nv.constant0.my_kernel_kernel1)
        /*004c*/ 	.short	0x0380
        /*004e*/ 	.short	0x0010


	//----- nvinfo : EIATTR_SW_WAR
	.align		4
.L_33:
        /*0050*/ 	.byte	0x04, 0x36
        /*0052*/ 	.short	(.L_35 - .L_34)
.L_34:
        /*0054*/ 	.word	0x00000008
.L_35:


//--------------------- .nv.callgraph             --------------------------
	.section	.nv.callgraph,"",@"SHT_CUDA_CALLGRAPH"
	.align	4
	.sectionentsize	8
	.align		4
        /*0000*/ 	.word	0x00000000
	.align		4
        /*0004*/ 	.word	0xffffffff
	.align		4
        /*0008*/ 	.word	0x00000000
	.align		4
        /*000c*/ 	.word	0xfffffffe
	.align		4
        /*0010*/ 	.word	0x00000000
	.align		4
        /*0014*/ 	.word	0xfffffffd
	.align		4
        /*0018*/ 	.word	0x00000000
	.align		4
        /*001c*/ 	.word	0xfffffffc


//--------------------- .text.my_kernel_kernel0   --------------------------
	.section	.text.my_kernel_kernel0,"ax",@progbits
	.align	128
        .global         my_kernel_kernel0
        .type           my_kernel_kernel0,@function
        .size           my_kernel_kernel0,(.L_x_2 - my_kernel_kernel0)
        .other          my_kernel_kernel0,@"STO_CUDA_ENTRY STV_DEFAULT"
my_kernel_kernel0:
.text.my_kernel_kernel0:
[----:B------:R-:W-:Y:S01]  /*0000*/  LDC R1, c[0x0][0x37c] ;  /* 0x0000df00ff017b82 */ /* 0x000fe20000000800 */
[----:B------:R-:W0:Y:S07]  /*0010*/  S2R R0, SR_CTAID.X ;  /* 0x0000000000007919 */ /* 0x000e2e0000002500 */
[----:B------:R-:W1:Y:S01]  /*0020*/  LDC.64 R2, c[0x0][0x388] ;  /* 0x0000e200ff027b82 */ /* 0x000e620000000a00 */
[----:B------:R-:W2:Y:S01]  /*0030*/  LDCU.64 UR4, c[0x0][0x358] ;  /* 0x00006b00ff0477ac */ /* 0x000ea20008000a00 */
[----:B------:R-:W0:Y:S02]  /*0040*/  S2R R5, SR_TID.X ;  /* 0x0000000000057919 */ /* 0x000e240000002100 */
[----:B0-----:R-:W-:-:S04]  /*0050*/  LEA R0, R0, R5, 0x2 ;  /* 0x0000000500007211 */ /* 0x001fc800078e10ff */
[----:B------:R-:W-:-:S05]  /*0060*/  SHF.R.U32.HI R9, RZ, 0x9, R0 ;  /* 0x00000009ff097819 */ /* 0x000fca0000011600 */
[----:B------:R-:W-:-:S04]  /*0070*/  IMAD R9, R9, 0xc200, R0 ;  /* 0x0000c20009097824 */ /* 0x000fc800078e0200 */
[----:B-1----:R-:W-:-:S05]  /*0080*/  IMAD.WIDE.U32 R4, R9, 0x4, R2 ;  /* 0x0000000409047825 */ /* 0x002fca00078e0002 */
[----:B--2---:R-:W2:Y:S04]  /*0090*/  LDG.E.CONSTANT R12, desc[UR4][R4.64] ;  /* 0x00000004040c7981 */ /* 0x004ea8000c1e9900 */
[----:B------:R-:W3:Y:S04]  /*00a0*/  LDG.E.CONSTANT R28, desc[UR4][R4.64+0x800] ;  /* 0x00080004041c7981 */ /* 0x000ee8000c1e9900 */
[----:B------:R-:W4:Y:S04]  /*00b0*/  LDG.E.CONSTANT R14, desc[UR4][R4.64+0x1000] ;  /* 0x00100004040e7981 */ /* 0x000f28000c1e9900 */
[----:B------:R-:W5:Y:S04]  /*00c0*/  LDG.E.CONSTANT R16, desc[UR4][R4.64+0x1800] ;  /* 0x0018000404107981 */ /* 0x000f68000c1e9900 */
[----:B------:R-:W5:Y:S04]  /*00d0*/  LDG.E.CONSTANT R26, desc[UR4][R4.64+0x2000] ;  /* 0x00200004041a7981 */ /* 0x000f68000c1e9900 */
[----:B------:R-:W5:Y:S04]  /*00e0*/  LDG.E.CONSTANT R25, desc[UR4][R4.64+0x2800] ;  /* 0x0028000404197981 */ /* 0x000f68000c1e9900 */
[----:B------:R-:W5:Y:S04]  /*00f0*/  LDG.E.CONSTANT R24, desc[UR4][R4.64+0x3000] ;  /* 0x0030000404187981 */ /* 0x000f68000c1e9900 */
[----:B------:R-:W5:Y:S04]  /*0100*/  LDG.E.CONSTANT R23, desc[UR4][R4.64+0x3800] ;  /* 0x0038000404177981 */ /* 0x000f68000c1e9900 */
[----:B------:R-:W5:Y:S04]  /*0110*/  LDG.E.CONSTANT R22, desc[UR4][R4.64+0x4000] ;  /* 0x0040000404167981 */ /* 0x000f68000c1e9900 */
[----:B------:R-:W5:Y:S04]  /*0120*/  LDG.E.CONSTANT R21, desc[UR4][R4.64+0x4800] ;  /* 0x0048000404157981 */ /* 0x000f68000c1e9900 */
[----:B------:R-:W5:Y:S01]  /*0130*/  LDG.E.CONSTANT R17, desc[UR4][R4.64+0x5000] ;  /* 0x0050000404117981 */ /* 0x000f62000c1e9900 */
[----:B------:R-:W-:-:S03]  /*0140*/  IADD3 R7, PT, PT, R9, 0x1c00, RZ ;  /* 0x00001c0009077810 */ /* 0x000fc60007ffe0ff */
[----:B------:R-:W5:Y:S04]  /*0150*/  LDG.E.CONSTANT R20, desc[UR4][R4.64+0x5800] ;  /* 0x0058000404147981 */ /* 0x000f68000c1e9900 */
[----:B------:R-:W5:Y:S01]  /*0160*/  LDG.E.CONSTANT R8, desc[UR4][R4.64+0x6000] ;  /* 0x0060000404087981 */ /* 0x000f62000c1e9900 */
[----:B------:R-:W-:-:S03]  /*0170*/  IMAD.WIDE.U32 R6, R7, 0x4, R2 ;  /* 0x0000000407067825 */ /* 0x000fc600078e0002 */
[----:B------:R-:W5:Y:S04]  /*0180*/  LDG.E.CONSTANT R18, desc[UR4][R4.64+0x6800] ;  /* 0x0068000404127981 */ /* 0x000f68000c1e9900 */
[----:B------:R-:W5:Y:S04]  /*0190*/  LDG.E.CONSTANT R10, desc[UR4][R6.64] ;  /* 0x00000004060a7981 */ /* 0x000f68000c1e9900 */
[----:B------:R-:W5:Y:S04]  /*01a0*/  LDG.E.CONSTANT R11, desc[UR4][R6.64+0x800] ;  /* 0x00080004060b7981 */ /* 0x000f68000c1e9900 */
[----:B------:R-:W5:Y:S01]  /*01b0*/  LDG.E.CONSTANT R19, desc[UR4][R6.64+0x1000] ;  /* 0x0010000406137981 */ /* 0x000f62000c1e9900 */
[----:B--2---:R-:W-:-:S03]  /*01c0*/  FADD R13, RZ, R12 ;  /* 0x0000000cff0d7221 */ /* 0x004fc60000000000 */
[----:B------:R-:W2:Y:S01]  /*01d0*/  LDG.E.CONSTANT R12, desc[UR4][R6.64+0x1800] ;  /* 0x00180004060c7981 */ /* 0x000ea2000c1e9900 */
[----:B---3--:R-:W-:-:S03]  /*01e0*/  FADD R15, R13, R28 ;  /* 0x0000001c0d0f7221 */ /* 0x008fc60000000000 */
[----:B------:R-:W3:Y:S01]  /*01f0*/  LDG.E.CONSTANT R13, desc[UR4][R6.64+0x2000] ;  /* 0x00200004060d7981 */ /* 0x000ee2000c1e9900 */
[----:B----4-:R-:W-:-:S03]  /*0200*/  FADD R27, R15, R14 ;  /* 0x0000000e0f1b7221 */ /* 0x010fc60000000000 */
[----:B------:R-:W4:Y:S04]  /*0210*/  LDG.E.CONSTANT R14, desc[UR4][R6.64+0x2800] ;  /* 0x00280004060e7981 */ /* 0x000f28000c1e9900 */
[----:B------:R0:W4:Y:S01]  /*0220*/  LDG.E.CONSTANT R15, desc[UR4][R6.64+0x3000] ;  /* 0x00300004060f7981 */ /* 0x000122000c1e9900 */
[----:B-----5:R-:W-:-:S03]  /*0230*/  FADD R27, R27, R16 ;  /* 0x000000101b1b7221 */ /* 0x020fc60000000000 */
[----:B------:R-:W5:Y:S01]  /*0240*/  LDG.E.CONSTANT R16, desc[UR4][R4.64+0xa800] ;  /* 0x00a8000404107981 */ /* 0x000f62000c1e9900 */
[----:B------:R-:W-:-:S04]  /*0250*/  FADD R26, R27, R26 ;  /* 0x0000001a1b1a7221 */ /* 0x000fc80000000000 */
[----:B------:R-:W-:Y:S02]  /*0260*/  FADD R27, R26, R25 ;  /* 0x000000191a1b7221 */ /* 0x000fe40000000000 */
[----:B------:R-:W5:Y:S02]  /*0270*/  LDG.E.CONSTANT R25, desc[UR4][R4.64+0xb000] ;  /* 0x00b0000404197981 */ /* 0x000f64000c1e9900 */
[----:B------:R-:W-:Y:S02]  /*0280*/  FADD R24, R27, R24 ;  /* 0x000000181b187221 */ /* 0x000fe40000000000 */
[----:B------:R-:W5:Y:S02]  /*0290*/  LDG.E.CONSTANT R27, desc[UR4][R4.64+0xb800] ;  /* 0x00b80004041b7981 */ /* 0x000f64000c1e9900 */
[----:B------:R-:W-:Y:S02]  /*02a0*/  FADD R23, R24, R23 ;  /* 0x0000001718177221 */ /* 0x000fe40000000000 */
[----:B------:R-:W5:Y:S02]  /*02b0*/  LDG.E.CONSTANT R24, desc[UR4][R4.64+0xc000] ;  /* 0x00c0000404187981 */ /* 0x000f64000c1e9900 */
[----:B------:R-:W-:-:S02]  /*02c0*/  FADD R22, R23, R22 ;  /* 0x0000001617167221 */ /* 0x000fc40000000000 */
[----:B------:R-:W5:Y:S02]  /*02d0*/  LDG.E.CONSTANT R23, desc[UR4][R4.64+0xc800] ;  /* 0x00c8000404177981 */ /* 0x000f64000c1e9900 */
[----:B0-----:R-:W-:Y:S01]  /*02e0*/  FADD R6, R22, R21 ;  /* 0x0000001516067221 */ /* 0x001fe20000000000 */
[----:B------:R-:W-:Y:S01]  /*02f0*/  IADD3 R29, PT, PT, R9, 0x3800, RZ ;  /* 0x00003800091d7810 */ /* 0x000fe20007ffe0ff */
[----:B------:R-:W5:Y:S02]  /*0300*/  LDG.E.CONSTANT R22, desc[UR4][R4.64+0xd000] ;  /* 0x00d0000404167981 */ /* 0x000f64000c1e9900 */
[----:B------:R-:W-:Y:S02]  /*0310*/  FADD R7, R6, R17 ;  /* 0x0000001106077221 */ /* 0x000fe40000000000 */
[----:B------:R-:W5:Y:S02]  /*0320*/  LDG.E.CONSTANT R17, desc[UR4][R4.64+0xd800] ;  /* 0x00d8000404117981 */ /* 0x000f64000c1e9900 */
[----:B------:R-:W-:Y:S01]  /*0330*/  FADD R21, R7, R20 ;  /* 0x0000001407157221 */ /* 0x000fe20000000000 */
[----:B------:R-:W-:-:S04]  /*0340*/  IMAD.WIDE.U32 R6, R29, 0x4, R2 ;  /* 0x000000041d067825 */ /* 0x000fc800078e0002 */
        /* <DEDUP_REMOVED lines=8> */
[----:B------:R-:W-:Y:S02]  /*03d0*/  FADD R29, R20, R19 ;  /* 0x00000013141d7221 */ /* 0x000fe40000000000 */
[----:B------:R-:W5:Y:S04]  /*03e0*/  LDG.E.CONSTANT R19, desc[UR4][R6.64+0x2000] ;  /* 0x0020000406137981 */ /* 0x000f68000c1e9900 */
[----:B------:R-:W5:Y:S04]  /*03f0*/  LDG.E.CONSTANT R20, desc[UR4][R6.64+0x2800] ;  /* 0x0028000406147981 */ /* 0x000f68000c1e9900 */
[----:B------:R0:W5:Y:S01]  /*0400*/  LDG.E.CONSTANT R21, desc[UR4][R6.64+0x3000] ;  /* 0x0030000406157981 */ /* 0x000162000c1e9900 */
[----:B--2---:R-:W-:-:S03]  /*0410*/  FADD R26, R29, R12 ;  /* 0x0000000c1d1a7221 */ /* 0x004fc60000000000 */
[----:B------:R-:W2:Y:S01]  /*0420*/  LDG.E.CONSTANT R12, desc[UR4][R4.64+0x11800] ;  /* 0x01180004040c7981 */ /* 0x000ea2000c1e9900 */
[----:B---3--:R-:W-:-:S03]  /*0430*/  FADD R29, R26, R13 ;  /* 0x0000000d1a1d7221 */ /* 0x008fc60000000000 */
[----:B------:R-:W3:Y:S04]  /*0440*/  LDG.E.CONSTANT R26, desc[UR4][R4.64+0x12000] ;  /* 0x01200004041a7981 */ /* 0x000ee8000c1e9900 */
[----:B------:R-:W3:Y:S01]  /*0450*/  LDG.E.CONSTANT R13, desc[UR4][R4.64+0x12800] ;  /* 0x01280004040d7981 */ /* 0x000ee2000c1e9900 */
[----:B----4-:R-:W-:-:S03]  /*0460*/  FADD R28, R29, R14 ;  /* 0x0000000e1d1c7221 */ /* 0x010fc60000000000 */
[----:B------:R-:W4:Y:S01]  /*0470*/  LDG.E.CONSTANT R14, desc[UR4][R4.64+0x13000] ;  /* 0x01300004040e7981 */ /* 0x000f22000c1e9900 */
[----:B------:R-:W-:-:S03]  /*0480*/  FADD R29, R28, R15 ;  /* 0x0000000f1c1d7221 */ /* 0x000fc60000000000 */
[----:B------:R-:W4:Y:S01]  /*0490*/  LDG.E.CONSTANT R15, desc[UR4][R4.64+0x13800] ;  /* 0x01380004040f7981 */ /* 0x000f22000c1e9900 */
[----:B-----5:R-:W-:-:S04]  /*04a0*/  FADD R16, R29, R16 ;  /* 0x000000101d107221 */ /* 0x020fc80000000000 */
[----:B------:R-:W-:Y:S01]  /*04b0*/  FADD R16, R16, R25 ;  /* 0x0000001910107221 */ /* 0x000fe20000000000 */
[----:B0-----:R-:W-:-:S03]  /*04c0*/  IADD3 R7, PT, PT, R9, 0x5400, RZ ;  /* 0x0000540009077810 */ /* 0x001fc60007ffe0ff */
[----:B------:R-:W-:Y:S02]  /*04d0*/  FADD R27, R16, R27 ;  /* 0x0000001b101b7221 */ /* 0x000fe40000000000 */
[----:B------:R-:W5:Y:S01]  /*04e0*/  LDG.E.CONSTANT R16, desc[UR4][R4.64+0x14000] ;  /* 0x0140000404107981 */ /* 0x000f62000c1e9900 */
        /* <DEDUP_REMOVED lines=10> */
[----:B------:R-:W5:Y:S02]  /*0590*/  LDG.E.CONSTANT R8, desc[UR4][R6.64+0x1800] ;  /* 0x0018000406087981 */ /* 0x000f64000c1e9900 */
[----:B------:R-:W-:-:S04]  /*05a0*/  FADD R27, R27, R18 ;  /* 0x000000121b1b7221 */ /* 0x000fc80000000000 */
[----:B------:R-:W-:Y:S02]  /*05b0*/  FADD R18, R27, R10 ;  /* 0x0000000a1b127221 */ /* 0x000fe40000000000 */
[----:B------:R-:W5:Y:S02]  /*05c0*/  LDG.E.CONSTANT R10, desc[UR4][R6.64+0x2000] ;  /* 0x00200004060a7981 */ /* 0x000f64000c1e9900 */
[----:B------:R-:W-:Y:S02]  /*05d0*/  FADD R22, R18, R11 ;  /* 0x0000000b12167221 */ /* 0x000fe40000000000 */
[----:B------:R-:W5:Y:S04]  /*05e0*/  LDG.E.CONSTANT R11, desc[UR4][R6.64+0x2800] ;  /* 0x00280004060b7981 */ /* 0x000f68000c1e9900 */
[----:B------:R0:W5:Y:S01]  /*05f0*/  LDG.E.CONSTANT R18, desc[UR4][R6.64+0x3000] ;  /* 0x0030000406127981 */ /* 0x000162000c1e9900 */
[----:B------:R-:W-:-:S03]  /*0600*/  FADD R27, R22, R19 ;  /* 0x00000013161b7221 */ /* 0x000fc60000000000 */
[----:B------:R-:W5:Y:S01]  /*0610*/  LDG.E.CONSTANT R19, desc[UR4][R4.64+0x18800] ;  /* 0x0188000404137981 */ /* 0x000f62000c1e9900 */
[----:B------:R-:W-:-:S03]  /*0620*/  FADD R22, R27, R20 ;  /* 0x000000141b167221 */ /* 0x000fc60000000000 */
[----:B------:R-:W5:Y:S01]  /*0630*/  LDG.E.CONSTANT R20, desc[UR4][R4.64+0x19000] ;  /* 0x0190000404147981 */ /* 0x000f62000c1e9900 */
[----:B------:R-:W-:-:S03]  /*0640*/  FADD R27, R22, R21 ;  /* 0x00000015161b7221 */ /* 0x000fc60000000000 */
[----:B------:R-:W5:Y:S04]  /*0650*/  LDG.E.CONSTANT R21, desc[UR4][R4.64+0x19800] ;  /* 0x0198000404157981 */ /* 0x000f68000c1e9900 */
[----:B------:R-:W5:Y:S01]  /*0660*/  LDG.E.CONSTANT R22, desc[UR4][R4.64+0x1a000] ;  /* 0x01a0000404167981 */ /* 0x000f62000c1e9900 */
[----:B--2---:R-:W-:-:S03]  /*0670*/  FADD R27, R27, R12 ;  /* 0x0000000c1b1b7221 */ /* 0x004fc60000000000 */
[----:B------:R-:W2:Y:S01]  /*0680*/  LDG.E.CONSTANT R12, desc[UR4][R4.64+0x1a800] ;  /* 0x01a80004040c7981 */ /* 0x000ea2000c1e9900 */
[----:B---3--:R-:W-:Y:S01]  /*0690*/  FADD R26, R27, R26 ;  /* 0x0000001a1b1a7221 */ /* 0x008fe20000000000 */
[----:B------:R-:W-:-:S03]  /*06a0*/  IADD3 R27, PT, PT, R9, 0x7000, RZ ;  /* 0x00007000091b7810 */ /* 0x000fc60007ffe0ff */
[----:B0-----:R-:W-:Y:S02]  /*06b0*/  FADD R7, R26, R13 ;  /* 0x0000000d1a077221 */ /* 0x001fe40000000000 */
[----:B------:R-:W3:Y:S02]  /*06c0*/  LDG.E.CONSTANT R13, desc[UR4][R4.64+0x1b000] ;  /* 0x01b00004040d7981 */ /* 0x000ee4000c1e9900 */
[----:B----4-:R-:W-:Y:S01]  /*06d0*/  FADD R26, R7, R14 ;  /* 0x0000000e071a7221 */ /* 0x010fe20000000000 */
[----:B------:R-:W-:Y:S01]  /*06e0*/  IMAD.WIDE.U32 R6, R27, 0x4, R2 ;  /* 0x000000041b067825 */ /* 0x000fe200078e0002 */
[----:B------:R-:W4:Y:S03]  /*06f0*/  LDG.E.CONSTANT R14, desc[UR4][R4.64+0x1b800] ;  /* 0x01b80004040e7981 */ /* 0x000f26000c1e9900 */
[----:B------:R-:W-:Y:S02]  /*0700*/  FADD R27, R26, R15 ;  /* 0x0000000f1a1b7221 */ /* 0x000fe40000000000 */
[----:B------:R-:W4:Y:S02]  /*0710*/  LDG.E.CONSTANT R15, desc[UR4][R6.64] ;  /* 0x00000004060f7981 */ /* 0x000f24000c1e9900 */
[----:B-----5:R-:W-:-:S02]  /*0720*/  FADD R27, R27, R16 ;  /* 0x000000101b1b7221 */ /* 0x020fc40000000000 */
[----:B------:R-:W5:Y:S02]  /*0730*/  LDG.E.CONSTANT R16, desc[UR4][R6.64+0x800] ;  /* 0x0008000406107981 */ /* 0x000f64000c1e9900 */
[----:B------:R-:W-:-:S04]  /*0740*/  FADD R24, R27, R24 ;  /* 0x000000181b187221 */ /* 0x000fc80000000000 */
[----:B------:R-:W-:Y:S02]  /*0750*/  FADD R26, R24, R25 ;  /* 0x00000019181a7221 */ /* 0x000fe40000000000 */
[----:B------:R-:W5:Y:S02]  /*0760*/  LDG.E.CONSTANT R24, desc[UR4][R6.64+0x1000] ;  /* 0x0010000406187981 */ /* 0x000f64000c1e9900 */
[----:B------:R-:W-:Y:S02]  /*0770*/  FADD R26, R26, R23 ;  /* 0x000000171a1a7221 */ /* 0x000fe40000000000 */
[----:B------:R-:W5:Y:S02]  /*0780*/  LDG.E.CONSTANT R23, desc[UR4][R6.64+0x1800] ;  /* 0x0018000406177981 */ /* 0x000f64000c1e9900 */
[----:B------:R-:W-:Y:S02]  /*0790*/  FADD R27, R26, R17 ;  /* 0x000000111a1b7221 */ /* 0x000fe40000000000 */
[----:B------:R-:W5:Y:S04]  /*07a0*/  LDG.E.CONSTANT R17, desc[UR4][R6.64+0x2000] ;  /* 0x0020000406117981 */ /* 0x000f68000c1e9900 */
[----:B------:R-:W5:Y:S01]  /*07b0*/  LDG.E.CONSTANT R25, desc[UR4][R6.64+0x2800] ;  /* 0x0028000406197981 */ /* 0x000f62000c1e9900 */
[----:B------:R-:W-:-:S03]  /*07c0*/  FADD R27, R27, R8 ;  /* 0x000000081b1b7221 */ /* 0x000fc60000000000 */
[----:B------:R0:W5:Y:S04]  /*07d0*/  LDG.E.CONSTANT R26, desc[UR4][R6.64+0x3000] ;  /* 0x00300004061a7981 */ /* 0x000168000c1e9900 */
        /* <DEDUP_REMOVED lines=11> */
[----:B------:R-:W5:Y:S01]  /*0890*/  LDG.E.CONSTANT R20, desc[UR4][R4.64+0x22000] ;  /* 0x0220000404147981 */ /* 0x000f62000c1e9900 */
[----:B0-----:R-:W-:Y:S01]  /*08a0*/  IADD3 R7, PT, PT, R9, 0x8c00, RZ ;  /* 0x00008c0009077810 */ /* 0x001fe20007ffe0ff */
[----:B------:R-:W-:Y:S01]  /*08b0*/  FADD R27, R21, R22 ;  /* 0x00000016151b7221 */ /* 0x000fe20000000000 */
[----:B------:R-:W-:Y:S01]  /*08c0*/  IADD3 R9, PT, PT, R9, 0xa800, RZ ;  /* 0x0000a80009097810 */ /* 0x000fe20007ffe0ff */
[----:B------:R-:W5:Y:S02]  /*08d0*/  LDG.E.CONSTANT R21, desc[UR4][R4.64+0x22800] ;  /* 0x0228000404157981 */ /* 0x000f64000c1e9900 */
[----:B------:R-:W-:-:S04]  /*08e0*/  IMAD.WIDE.U32 R6, R7, 0x4, R2 ;  /* 0x0000000407067825 */ /* 0x000fc800078e0002 */
[----:B------:R-:W-:Y:S01]  /*08f0*/  IMAD.WIDE.U32 R2, R9, 0x4, R2 ;  /* 0x0000000409027825 */ /* 0x000fe200078e0002 */
[----:B------:R-:W5:Y:S04]  /*0900*/  LDG.E.CONSTANT R22, desc[UR4][R6.64+0x3000] ;  /* 0x0030000406167981 */ /* 0x000f68000c1e9900 */
[----:B------:R-:W5:Y:S01]  /*0910*/  LDG.E.CONSTANT R9, desc[UR4][R6.64] ;  /* 0x0000000406097981 */ /* 0x000f62000c1e9900 */
[----:B--2---:R-:W-:-:S04]  /*0920*/  FADD R12, R27, R12 ;  /* 0x0000000c1b0c7221 */ /* 0x004fc80000000000 */
[----:B---3--:R-:W-:Y:S02]  /*0930*/  FADD R13, R12, R13 ;  /* 0x0000000d0c0d7221 */ /* 0x008fe40000000000 */
[----:B------:R-:W2:Y:S02]  /*0940*/  LDG.E.CONSTANT R12, desc[UR4][R6.64+0x800] ;  /* 0x00080004060c7981 */ /* 0x000ea4000c1e9900 */
[----:B----4-:R-:W-:Y:S02]  /*0950*/  FADD R14, R13, R14 ;  /* 0x0000000e0d0e7221 */ /* 0x010fe40000000000 */
[----:B------:R-:W3:Y:S02]  /*0960*/  LDG.E.CONSTANT R13, desc[UR4][R6.64+0x1000] ;  /* 0x00100004060d7981 */ /* 0x000ee4000c1e9900 */
[----:B------:R-:W-:Y:S02]  /*0970*/  FADD R27, R14, R15 ;  /* 0x0000000f0e1b7221 */ /* 0x000fe40000000000 */
[----:B------:R-:W4:Y:S04]  /*0980*/  LDG.E.CONSTANT R15, desc[UR4][R6.64+0x1800] ;  /* 0x00180004060f7981 */ /* 0x000f28000c1e9900 */
[----:B------:R-:W4:Y:S01]  /*0990*/  LDG.E.CONSTANT R14, desc[UR4][R6.64+0x2000] ;  /* 0x00200004060e7981 */ /* 0x000f22000c1e9900 */
[----:B-----5:R-:W-:-:S03]  /*09a0*/  FADD R27, R27, R16 ;  /* 0x000000101b1b7221 */ /* 0x020fc60000000000 */
[----:B------:R-:W5:Y:S01]  /*09b0*/  LDG.E.CONSTANT R16, desc[UR4][R6.64+0x2800] ;  /* 0x0028000406107981 */ /* 0x000f62000c1e9900 */
[----:B------:R-:W-:-:S03]  /*09c0*/  FADD R28, R27, R24 ;  /* 0x000000181b1c7221 */ /* 0x000fc60000000000 */
        /* <DEDUP_REMOVED lines=10> */
[----:B------:R-:W5:Y:S04]  /*0a70*/  LDG.E.CONSTANT R6, desc[UR4][R4.64+0x29000] ;  /* 0x0290000404067981 */ /* 0x000f68000c1e9900 */
        /* <DEDUP_REMOVED lines=15> */
[----:B------:R-:W5:Y:S04]  /*0b70*/  LDG.E.CONSTANT R9, desc[UR4][R4.64+0x2d800] ;  /* 0x02d8000404097981 */ /* 0x000f68000c1e9900 */
[----:B------:R-:W5:Y:S04]  /*0b80*/  LDG.E.CONSTANT R3, desc[UR4][R4.64+0x30000] ;  /* 0x0300000404037981 */ /* 0x000f68000c1e9900 */
[----:B------:R-:W5:Y:S01]  /*0b90*/  LDG.E.CONSTANT R2, desc[UR4][R4.64+0x30800] ;  /* 0x0308000404027981 */ /* 0x000f62000c1e9900 */
[----:B--2---:R-:W-:-:S03]  /*0ba0*/  FADD R12, R27, R12 ;  /* 0x0000000c1b0c7221 */ /* 0x004fc60000000000 */
[----:B------:R-:W2:Y:S01]  /*0bb0*/  LDG.E.CONSTANT R27, desc[UR4][R4.64+0x2e000] ;  /* 0x02e00004041b7981 */ /* 0x000ea2000c1e9900 */
[----:B---3--:R-:W-:-:S03]  /*0bc0*/  FADD R28, R12, R13 ;  /* 0x0000000d0c1c7221 */ /* 0x008fc60000000000 */
[----:B------:R-:W3:Y:S01]  /*0bd0*/  LDG.E.CONSTANT R12, desc[UR4][R4.64+0x2e800] ;  /* 0x02e80004040c7981 */ /* 0x000ee2000c1e9900 */
[----:B----4-:R-:W-:-:S03]  /*0be0*/  FADD R15, R28, R15 ;  /* 0x0000000f1c0f7221 */ /* 0x010fc60000000000 */
[----:B------:R-:W4:Y:S01]  /*0bf0*/  LDG.E.CONSTANT R13, desc[UR4][R4.64+0x2f000] ;  /* 0x02f00004040d7981 */ /* 0x000f22000c1e9900 */
[----:B------:R-:W-:-:S03]  /*0c00*/  FADD R15, R15, R14 ;  /* 0x0000000e0f0f7221 */ /* 0x000fc60000000000 */
[----:B------:R0:W4:Y:S01]  /*0c10*/  LDG.E.CONSTANT R14, desc[UR4][R4.64+0x2f800] ;  /* 0x02f80004040e7981 */ /* 0x000122000c1e9900 */
[----:B-----5:R-:W-:-:S04]  /*0c20*/  FADD R15, R15, R16 ;  /* 0x000000100f0f7221 */ /* 0x020fc80000000000 */
[----:B------:R-:W-:Y:S01]  /*0c30*/  FADD R15, R15, R22 ;  /* 0x000000160f0f7221 */ /* 0x000fe20000000000 */
[----:B0-----:R-:W0:Y:S03]  /*0c40*/  LDC.64 R4, c[0x0][0x380] ;  /* 0x0000e000ff047b82 */ /* 0x001e260000000a00 */
[----:B------:R-:W-:-:S04]  /*0c50*/  FADD R24, R15, R24 ;  /* 0x000000180f187221 */ /* 0x000fc80000000000 */
        /* <DEDUP_REMOVED lines=13> */
[----:B------:R-:W-:Y:S01]  /*0d30*/  FADD R20, R20, R9 ;  /* 0x0000000914147221 */ /* 0x000fe20000000000 */
[----:B0-----:R-:W-:-:S04]  /*0d40*/  IMAD.WIDE.U32 R4, R0, 0x4, R4 ;  /* 0x0000000400047825 */ /* 0x001fc800078e0004 */
[----:B--2---:R-:W-:-:S04]  /*0d50*/  FADD R27, R20, R27 ;  /* 0x0000001b141b7221 */ /* 0x004fc80000000000 */
[----:B---3--:R-:W-:-:S04]  /*0d60*/  FADD R12, R27, R12 ;  /* 0x0000000c1b0c7221 */ /* 0x008fc80000000000 */
[----:B----4-:R-:W-:-:S04]  /*0d70*/  FADD R13, R12, R13 ;  /* 0x0000000d0c0d7221 */ /* 0x010fc80000000000 */
[----:B------:R-:W-:-:S04]  /*0d80*/  FADD R14, R13, R14 ;  /* 0x0000000e0d0e7221 */ /* 0x000fc80000000000 */
[----:B------:R-:W-:-:S04]  /*0d90*/  FADD R3, R14, R3 ;  /* 0x000000030e037221 */ /* 0x000fc80000000000 */
[----:B------:R-:W-:-:S05]  /*0da0*/  FADD R3, R3, R2 ;  /* 0x0000000203037221 */ /* 0x000fca0000000000 */
[----:B------:R-:W-:Y:S01]  /*0db0*/  STG.E desc[UR4][R4.64], R3 ;  /* 0x0000000304007986 */ /* 0x000fe2000c101904 */
[----:B------:R-:W-:Y:S05]  /*0dc0*/  EXIT ;  /* 0x000000000000794d */ /* 0x000fea0003800000 */
.L_x_0:
[----:B------:R-:W-:-:S00]  /*0dd0*/  BRA `(.L_x_0) ;  /* 0xfffffffc00fc7947 */ /* 0x000fc0000383ffff */
[----:B------:R-:W-:-:S00]  /*0de0*/  NOP ;  /* 0x0000000000007918 */ /* 0x000fc00000000000 */
        /* <DEDUP_REMOVED lines=9> */
.L_x_2:


//--------------------- .text.my_kernel_kernel1   --------------------------
	.section	.text.my_kernel_kernel1,"ax",@progbits
	.align	128
        .global         my_kernel_kernel1
        .type           my_kernel_kernel1,@function
        .size           my_kernel_kernel1,(.L_x_3 - my_kernel_kernel1)
        .other          my_kernel_kernel1,@"STO_CUDA_ENTRY STV_DEFAULT"
my_kernel_kernel1:
.text.my_kernel_kernel1:
[----:B------:R-:W-:Y:S01]  /*0000*/  LDC R1, c[0x0][0x37c] ;  /* 0x0000df00ff017b82 */ /* 0x000fe20000000800 */
[----:B------:R-:W0:Y:S07]  /*0010*/  S2R R7, SR_CTAID.X ;  /* 0x0000000000077919 */ /* 0x000e2e0000002500 */
[----:B------:R-:W0:Y:S01]  /*0020*/  LDC.64 R2, c[0x0][0x388] ;  /* 0x0000e200ff027b82 */ /* 0x000e220000000a00 */
[----:B------:R-:W1:Y:S07]  /*0030*/  LDCU.64 UR4, c[0x0][0x358] ;  /* 0x00006b00ff0477ac */ /* 0x000e6e0008000a00 */
[----:B------:R-:W2:Y:S01]  /*0040*/  LDC.64 R4, c[0x0][0x380] ;  /* 0x0000e000ff047b82 */ /* 0x000ea20000000a00 */
[----:B0-----:R-:W-:-:S06]  /*0050*/  IMAD.WIDE.U32 R2, R7, 0x4, R2 ;  /* 0x0000000407027825 */ /* 0x001fcc00078e0002 */
[----:B-1----:R-:W3:Y:S01]  /*0060*/  LDG.E.CONSTANT R2, desc[UR4][R2.64] ;  /* 0x0000000402027981 */ /* 0x002ee2000c1e9900 */
[----:B--2---:R-:W-:-:S04]  /*0070*/  IMAD.WIDE.U32 R4, R7, 0x4, R4 ;  /* 0x0000000407047825 */ /* 0x004fc800078e0004 */
[----:B---3--:R-:W-:-:S05]  /*0080*/  FMUL R7, R2, 0.010204079560935497284 ;  /* 0x3c272f0302077820 */ /* 0x008fca0000400000 */
[----:B------:R-:W-:Y:S01]  /*0090*/  STG.E desc[UR4][R4.64], R7 ;  /* 0x0000000704007986 */ /* 0x000fe2000c101904 */
[----:B------:R-:W-:Y:S05]  /*00a0*/  EXIT ;  /* 0x000000000000794d */ /* 0x000fea0003800000 */
.L_x_1:
        /* <DEDUP_REMOVED lines=13> */
.L_x_3:


//--------------------- .nv.shared.reserved.0     --------------------------
	.section	.nv.shared.reserved.0,"aw",@nobits
	.weak		__nv_reservedSMEM_offset_0_alias
	.size		__nv_reservedSMEM_offset_0_alias, 0, 64
	.other		__nv_reservedSMEM_offset_0_alias,@"STO_CUDA_RESERVED_SHARED STV_DEFAULT"
__nv_reservedSMEM_offset_0_alias:
	.zero		0
	.zero		64


//--------------------- .nv.constant0.my_kernel_kernel0 --------------------------
	.section	.nv.constant0.my_kernel_kernel0,"a",@progbits
	.sectionflags	@""
	.align	4
.nv.constant0.my_kernel_kernel0:
	.zero		912


//--------------------- .nv.constant0.my_kernel_kernel1 --------------------------
	.section	.nv.constant0.my_kernel_kernel1,"a",@progbits
	.sectionflags	@""
	.align	4
.nv.constant0.my_kernel_kernel1:
	.zero		912


//--------------------- SYMBOLS --------------------------

	.type		.nv.reservedSmem.offset0,@object
	.size		.nv.reservedSmem.offset0,0x4
